//
// Generated by NVIDIA NVVM Compiler
//
// Compiler Build ID: CL-36424714
// Cuda compilation tools, release 13.0, V13.0.88
// Based on NVVM 20.0.0
//

.version 9.0
.target sm_100
.address_size 64

	// .globl	_Z7reduce1PfS_

.visible .entry _Z7reduce1PfS_(
	.param .u64 .ptr .align 1 _Z7reduce1PfS__param_0,
	.param .u64 .ptr .align 1 _Z7reduce1PfS__param_1
)
{
	.reg .pred 	%p<5>;
	.reg .b32 	%r<12>;
	.reg .b32 	%f<5>;
	.reg .b64 	%rd<13>;

	ld.param.u64 	%rd4, [_Z7reduce1PfS__param_0];
	ld.param.u64 	%rd3, [_Z7reduce1PfS__param_1];
	cvta.to.global.u64 	%rd5, %rd4;
	mov.u32 	%r1, %ctaid.x;
	mov.u32 	%r2, %ntid.x;
	mul.lo.s32 	%r6, %r1, %r2;
	mul.wide.u32 	%rd6, %r6, 4;
	add.s64 	%rd1, %rd5, %rd6;
	bar.sync 	0;
	setp.lt.u32 	%p1, %r2, 2;
	@%p1 bra 	$L__BB0_5;
	mov.u32 	%r3, %tid.x;
	mul.wide.u32 	%rd7, %r3, 4;
	add.s64 	%rd2, %rd1, %rd7;
	mov.b32 	%r11, 1;
$L__BB0_2:
	shl.b32 	%r5, %r11, 1;
	add.s32 	%r8, %r5, -1;
	and.b32  	%r9, %r8, %r3;
	setp.ne.s32 	%p2, %r9, 0;
	@%p2 bra 	$L__BB0_4;
	ld.global.f32 	%f1, [%rd2];
	mul.wide.s32 	%rd8, %r11, 4;
	add.s64 	%rd9, %rd2, %rd8;
	ld.global.f32 	%f2, [%rd9];
	add.f32 	%f3, %f1, %f2;
	st.global.f32 	[%rd2], %f3;
$L__BB0_4:
	bar.sync 	0;
	setp.lt.u32 	%p3, %r5, %r2;
	mov.u32 	%r11, %r5;
	@%p3 bra 	$L__BB0_2;
$L__BB0_5:
	mov.u32 	%r10, %tid.x;
	setp.ne.s32 	%p4, %r10, 0;
	@%p4 bra 	$L__BB0_7;
	ld.global.f32 	%f4, [%rd1];
	cvta.to.global.u64 	%rd10, %rd3;
	mul.wide.u32 	%rd11, %r1, 4;
	add.s64 	%rd12, %rd10, %rd11;
	st.global.f32 	[%rd12], %f4;
$L__BB0_7:
	ret;

}


// ===== COMPILED SASS (sm_100) =====

	.target	sm_100

	.elftype	@"ET_EXEC"


//--------------------- .note.nv.tkinfo           --------------------------
	.section	.note.nv.tkinfo,"",@"SHT_NOTE"
	.sectionflags	@"SHF_NOTE_NV_TKINFO"
	.tkinfo
        /*0018*/ 	.word	0x00000002
        /*0030*/ 	.string	""
        /*0030*/ 	.string	"ptxas"
        /*0030*/ 	.string	"Cuda compilation tools, release 13.0, V13.0.88"
        /*0030*/ 	.string	"Build cuda_13.0.r13.0/compiler.36424714_0"
        /*0030*/ 	.string	"-arch sm_100 -m 64 "



//--------------------- .note.nv.cuinfo           --------------------------
	.section	.note.nv.cuinfo,"",@"SHT_NOTE"
	.sectionflags	@"SHF_NOTE_NV_CUINFO"
        /*0018*/ 	.short	0x0002
        /*001a*/ 	.short	0x0064
        /*001c*/ 	.short	0x0082
	.zero		2


//--------------------- .nv.info                  --------------------------
	.section	.nv.info,"",@"SHT_CUDA_INFO"
	.align	4


	//----- nvinfo : EIATTR_REGCOUNT
	.align		4
        /*0000*/ 	.byte	0x04, 0x2f
        /*0002*/ 	.short	(.L_1 - .L_0)
	.align		4
.L_0:
        /*0004*/ 	.word	index@(_Z7reduce1PfS_)
        /*0008*/ 	.word	0x00000010


	//----- nvinfo : EIATTR_FRAME_SIZE
	.align		4
.L_1:
        /*000c*/ 	.byte	0x04, 0x11
        /*000e*/ 	.short	(.L_3 - .L_2)
	.align		4
.L_2:
        /*0010*/ 	.word	index@(_Z7reduce1PfS_)
        /*0014*/ 	.word	0x00000000


	//----- nvinfo : EIATTR_MIN_STACK_SIZE
	.align		4
.L_3:
        /*0018*/ 	.byte	0x04, 0x12
        /*001a*/ 	.short	(.L_5 - .L_4)
	.align		4
.L_4:
        /*001c*/ 	.word	index@(_Z7reduce1PfS_)
        /*0020*/ 	.word	0x00000000
.L_5:


//--------------------- .nv.compat                --------------------------
	.section	.nv.compat,"",@"SHT_CUDA_COMPAT_INFO"
	.align	4
        /*0000*/ 	.byte	0x02, 0x09, 0x00, 0x00, 0x02, 0x02, 0x01, 0x00, 0x02, 0x05, 0x05, 0x00, 0x03, 0x07, 0x01, 0x01
        /*0010*/ 	.byte	0x02, 0x03, 0x00, 0x00, 0x02, 0x06, 0x01, 0x00, 0x04, 0x0b, 0x08, 0x00, 0x09, 0x00, 0x00, 0x00
        /*0020*/ 	.byte	0x00, 0x00, 0x00, 0x00


//--------------------- .nv.info._Z7reduce1PfS_   --------------------------
	.section	.nv.info._Z7reduce1PfS_,"",@"SHT_CUDA_INFO"
	.sectionflags	@""
	.align	4


	//----- nvinfo : EIATTR_CUDA_API_VERSION
	.align		4
        /*0000*/ 	.byte	0x04, 0x37
        /*0002*/ 	.short	(.L_7 - .L_6)
.L_6:
        /*0004*/ 	.word	0x00000082


	//----- nvinfo : EIATTR_KPARAM_INFO
	.align		4
.L_7:
        /*0008*/ 	.byte	0x04, 0x17
        /*000a*/ 	.short	(.L_9 - .L_8)
.L_8:
        /*000c*/ 	.word	0x00000000
        /*0010*/ 	.short	0x0001
        /*0012*/ 	.short	0x0008
        /*0014*/ 	.byte	0x00, 0xf5, 0x21, 0x00


	//----- nvinfo : EIATTR_KPARAM_INFO
	.align		4
.L_9:
        /*0018*/ 	.byte	0x04, 0x17
        /*001a*/ 	.short	(.L_11 - .L_10)
.L_10:
        /*001c*/ 	.word	0x00000000
        /*0020*/ 	.short	0x0000
        /*0022*/ 	.short	0x0000
        /*0024*/ 	.byte	0x00, 0xf5, 0x21, 0x00


	//----- nvinfo : EIATTR_SPARSE_MMA_MASK
	.align		4
.L_11:
        /*0028*/ 	.byte	0x03, 0x50
        /*002a*/ 	.short	0x0000


	//----- nvinfo : EIATTR_MAXREG_COUNT
	.align		4
        /*002c*/ 	.byte	0x03, 0x1b
        /*002e*/ 	.short	0x00ff


	//----- nvinfo : EIATTR_NUM_BARRIERS
	.align		4
        /*0030*/ 	.byte	0x02, 0x4c
        /*0032*/ 	.byte	0x01
	.zero		1


	//----- nvinfo : EIATTR_MERCURY_ISA_VERSION
	.align		4
        /*0034*/ 	.byte	0x03, 0x5f
        /*0036*/ 	.short	0x0101


	//----- nvinfo : EIATTR_VRC_CTA_INIT_COUNT
	.align		4
        /*0038*/ 	.byte	0x02, 0x4a
	.zero		1
	.zero		1


	//----- nvinfo : EIATTR_EXIT_INSTR_OFFSETS
	.align		4
        /*003c*/ 	.byte	0x04, 0x1c
        /*003e*/ 	.short	(.L_13 - .L_12)


	//   ....[0]....
.L_12:
        /*0040*/ 	.word	0x000001e0


	//   ....[1]....
        /*0044*/ 	.word	0x00000230


	//----- nvinfo : EIATTR_CRS_STACK_SIZE
	.align		4
.L_13:
        /*0048*/ 	.byte	0x04, 0x1e
        /*004a*/ 	.short	(.L_15 - .L_14)
.L_14:
        /*004c*/ 	.word	0x00000000


	//----- nvinfo : EIATTR_CBANK_PARAM_SIZE
	.align		4
.L_15:
        /*0050*/ 	.byte	0x03, 0x19
        /*0052*/ 	.short	0x0010


	//----- nvinfo : EIATTR_PARAM_CBANK
	.align		4
        /*0054*/ 	.byte	0x04, 0x0a
        /*0056*/ 	.short	(.L_17 - .L_16)
	.align		4
.L_16:
        /*0058*/ 	.word	index@(.nv.constant0._Z7reduce1PfS_)
        /*005c*/ 	.short	0x0380
        /*005e*/ 	.short	0x0010


	//----- nvinfo : EIATTR_SW_WAR
	.align		4
.L_17:
        /*0060*/ 	.byte	0x04, 0x36
        /*0062*/ 	.short	(.L_19 - .L_18)
.L_18:
        /*0064*/ 	.word	0x00000008
.L_19:


//--------------------- .nv.callgraph             --------------------------
	.section	.nv.callgraph,"",@"SHT_CUDA_CALLGRAPH"
	.align	4
	.sectionentsize	8
	.align		4
        /*0000*/ 	.word	0x00000000
	.align		4
        /*0004*/ 	.word	0xffffffff
	.align		4
        /*0008*/ 	.word	0x00000000
	.align		4
        /*000c*/ 	.word	0xfffffffe
	.align		4
        /*0010*/ 	.word	0x00000000
	.align		4
        /*0014*/ 	.word	0xfffffffd
	.align		4
        /*0018*/ 	.word	0x00000000
	.align		4
        /*001c*/ 	.word	0xfffffffc


//--------------------- .text._Z7reduce1PfS_      --------------------------
	.section	.text._Z7reduce1PfS_,"ax",@progbits
	.align	128
        .global         _Z7reduce1PfS_
        .type           _Z7reduce1PfS_,@function
        .size           _Z7reduce1PfS_,(.L_x_5 - _Z7reduce1PfS_)
        .other          _Z7reduce1PfS_,@"STO_CUDA_ENTRY STV_DEFAULT"
_Z7reduce1PfS_:
.text._Z7reduce1PfS_:
[----:B------:R-:W-:Y:S01]  /*0000*/  LDC R1, c[0x0][0x37c] ;  /* 0x0000df00ff017b82 */ /* 0x000fe20000000800 */
[----:B------:R-:W0:Y:S01]  /*0010*/  S2R R11, SR_CTAID.X ;  /* 0x00000000000b7919 */ /* 0x000e220000002500 */
[----:B------:R-:W1:Y:S06]  /*0020*/  LDCU UR6, c[0x0][0x360] ;  /* 0x00006c00ff0677ac */ /* 0x000e6c0008000800 */
[----:B------:R-:W2:Y:S01]  /*0030*/  LDC.64 R2, c[0x0][0x380] ;  /* 0x0000e000ff027b82 */ /* 0x000ea20000000a00 */
[----:B------:R-:W3:Y:S01]  /*0040*/  LDCU.64 UR4, c[0x0][0x358] ;  /* 0x00006b00ff0477ac */ /* 0x000ee20008000a00 */
[----:B-1----:R-:W-:-:S02]  /*0050*/  UISETP.GE.U32.AND UP0, UPT, UR6, 0x2, UPT ;  /* 0x000000020600788c */ /* 0x002fc4000bf06070 */
[----:B0-----:R-:W-:-:S04]  /*0060*/  IMAD R5, R11, UR6, RZ ;  /* 0x000000060b057c24 */ /* 0x001fc8000f8e02ff */
[----:B--2---:R-:W-:Y:S01]  /*0070*/  IMAD.WIDE.U32 R2, R5, 0x4, R2 ;  /* 0x0000000405027825 */ /* 0x004fe200078e0002 */
[----:B------:R-:W-:Y:S06]  /*0080*/  BAR.SYNC.DEFER_BLOCKING 0x0 ;  /* 0x0000000000007b1d */ /* 0x000fec0000010000 */
[----:B---3--:R-:W-:Y:S05]  /*0090*/  BRA.U !UP0, `(.L_x_0) ;  /* 0x0000000108487547 */ /* 0x008fea000b800000 */
[----:B------:R-:W0:Y:S01]  /*00a0*/  S2R R13, SR_TID.X ;  /* 0x00000000000d7919 */ /* 0x000e220000002100 */
[----:B------:R-:W-:Y:S02]  /*00b0*/  HFMA2 R7, -RZ, RZ, 0, 5.9604644775390625e-08 ;  /* 0x00000001ff077431 */ /* 0x000fe400000001ff */
[----:B0-----:R-:W-:-:S07]  /*00c0*/  IMAD.WIDE.U32 R4, R13, 0x4, R2 ;  /* 0x000000040d047825 */ /* 0x001fce00078e0002 */
.L_x_3:
[----:B------:R-:W-:Y:S01]  /*00d0*/  SHF.L.U32 R8, R7, 0x1, RZ ;  /* 0x0000000107087819 */ /* 0x000fe200000006ff */
[----:B------:R-:W-:Y:S03]  /*00e0*/  BSSY.RECONVERGENT B0, `(.L_x_1) ;  /* 0x0000009000007945 */ /* 0x000fe60003800200 */
[----:B------:R-:W-:-:S04]  /*00f0*/  IADD3 R0, PT, PT, R8, -0x1, RZ ;  /* 0xffffffff08007810 */ /* 0x000fc80007ffe0ff */
[----:B------:R-:W-:-:S13]  /*0100*/  LOP3.LUT P0, RZ, R0, R13, RZ, 0xc0, !PT ;  /* 0x0000000d00ff7212 */ /* 0x000fda000780c0ff */
[----:B0-----:R-:W-:Y:S05]  /*0110*/  @P0 BRA `(.L_x_2) ;  /* 0x0000000000140947 */ /* 0x001fea0003800000 */
[----:B------:R-:W-:Y:S01]  /*0120*/  IMAD.WIDE R6, R7, 0x4, R4 ;  /* 0x0000000407067825 */ /* 0x000fe200078e0204 */
[----:B------:R-:W2:Y:S05]  /*0130*/  LDG.E R0, desc[UR4][R4.64] ;  /* 0x0000000404007981 */ /* 0x000eaa000c1e1900 */
[----:B------:R-:W2:Y:S02]  /*0140*/  LDG.E R7, desc[UR4][R6.64] ;  /* 0x0000000406077981 */ /* 0x000ea4000c1e1900 */
[----:B--2---:R-:W-:-:S05]  /*0150*/  FADD R9, R0, R7 ;  /* 0x0000000700097221 */ /* 0x004fca0000000000 */
[----:B------:R0:W-:Y:S02]  /*0160*/  STG.E desc[UR4][R4.64], R9 ;  /* 0x0000000904007986 */ /* 0x0001e4000c101904 */
.L_x_2:
[----:B------:R-:W-:Y:S05]  /*0170*/  BSYNC.RECONVERGENT B0 ;  /* 0x0000000000007941 */ /* 0x000fea0003800200 */
.L_x_1:
[----:B------:R-:W-:Y:S01]  /*0180*/  BAR.SYNC.DEFER_BLOCKING 0x0 ;  /* 0x0000000000007b1d */ /* 0x000fe20000010000 */
[----:B------:R-:W-:Y:S02]  /*0190*/  ISETP.GE.U32.AND P0, PT, R8, UR6, PT ;  /* 0x0000000608007c0c */ /* 0x000fe4000bf06070 */
[----:B------:R-:W-:-:S11]  /*01a0*/  MOV R7, R8 ;  /* 0x0000000800077202 */ /* 0x000fd60000000f00 */
[----:B------:R-:W-:Y:S05]  /*01b0*/  @!P0 BRA `(.L_x_3) ;  /* 0xfffffffc00c48947 */ /* 0x000fea000383ffff */
.L_x_0:
[----:B------:R-:W1:Y:S02]  /*01c0*/  S2R R0, SR_TID.X ;  /* 0x0000000000007919 */ /* 0x000e640000002100 */
[----:B-1----:R-:W-:-:S13]  /*01d0*/  ISETP.NE.AND P0, PT, R0, RZ, PT ;  /* 0x000000ff0000720c */ /* 0x002fda0003f05270 */
[----:B------:R-:W-:Y:S05]  /*01e0*/  @P0 EXIT ;  /* 0x000000000000094d */ /* 0x000fea0003800000 */
[----:B------:R-:W2:Y:S01]  /*01f0*/  LDG.E R3, desc[UR4][R2.64] ;  /* 0x0000000402037981 */ /* 0x000ea2000c1e1900 */
[----:B0-----:R-:W0:Y:S02]  /*0200*/  LDC.64 R4, c[0x0][0x388] ;  /* 0x0000e200ff047b82 */ /* 0x001e240000000a00 */
[----:B0-----:R-:W-:-:S05]  /*0210*/  IMAD.WIDE.U32 R4, R11, 0x4, R4 ;  /* 0x000000040b047825 */ /* 0x001fca00078e0004 */
[----:B--2---:R-:W-:Y:S01]  /*0220*/  STG.E desc[UR4][R4.64], R3 ;  /* 0x0000000304007986 */ /* 0x004fe2000c101904 */
[----:B------:R-:W-:Y:S05]  /*0230*/  EXIT ;  /* 0x000000000000794d */ /* 0x000fea0003800000 */
.L_x_4:
[----:B------:R-:W-:-:S00]  /*0240*/  BRA `(.L_x_4) ;  /* 0xfffffffc00fc7947 */ /* 0x000fc0000383ffff */
[----:B------:R-:W-:-:S00]  /*0250*/  NOP ;  /* 0x0000000000007918 */ /* 0x000fc00000000000 */
        /* <DEDUP_REMOVED lines=10> */
.L_x_5:


//--------------------- .nv.shared.reserved.0     --------------------------
	.section	.nv.shared.reserved.0,"aw",@nobits
	.weak		__nv_reservedSMEM_offset_0_alias
	.size		__nv_reservedSMEM_offset_0_alias, 0, 64
	.other		__nv_reservedSMEM_offset_0_alias,@"STO_CUDA_RESERVED_SHARED STV_DEFAULT"
__nv_reservedSMEM_offset_0_alias:
	.zero		0
	.zero		64


//--------------------- .nv.constant0._Z7reduce1PfS_ --------------------------
	.section	.nv.constant0._Z7reduce1PfS_,"a",@progbits
	.sectionflags	@""
	.align	4
.nv.constant0._Z7reduce1PfS_:
	.zero		912


//--------------------- SYMBOLS --------------------------

	.type		.nv.reservedSmem.offset0,@object
	.size		.nv.reservedSmem.offset0,0x4
